//
// Generated by NVIDIA NVVM Compiler
//
// Compiler Build ID: CL-36424714
// Cuda compilation tools, release 13.0, V13.0.88
// Based on NVVM 20.0.0
//

.version 9.0
.target sm_100
.address_size 64

	// .globl	heat_equation

.visible .entry heat_equation(
	.param .u64 .ptr .align 1 heat_equation_param_0,
	.param .u64 .ptr .align 1 heat_equation_param_1,
	.param .u32 heat_equation_param_2,
	.param .u32 heat_equation_param_3,
	.param .f32 heat_equation_param_4
)
{
	.reg .pred 	%p<8>;
	.reg .b32 	%r<19>;
	.reg .b32 	%f<12>;
	.reg .b64 	%rd<12>;

	ld.param.u64 	%rd1, [heat_equation_param_0];
	ld.param.u64 	%rd2, [heat_equation_param_1];
	ld.param.u32 	%r4, [heat_equation_param_2];
	ld.param.u32 	%r5, [heat_equation_param_3];
	ld.param.f32 	%f1, [heat_equation_param_4];
	mov.u32 	%r7, %ctaid.x;
	mov.u32 	%r8, %ntid.x;
	mov.u32 	%r9, %tid.x;
	mad.lo.s32 	%r10, %r7, %r8, %r9;
	mov.u32 	%r11, %ctaid.y;
	mov.u32 	%r12, %ntid.y;
	mov.u32 	%r13, %tid.y;
	mad.lo.s32 	%r14, %r11, %r12, %r13;
	setp.lt.s32 	%p1, %r10, 1;
	add.s32 	%r15, %r4, -1;
	setp.ge.s32 	%p2, %r10, %r15;
	or.pred  	%p3, %p1, %p2;
	setp.eq.s32 	%p4, %r14, 0;
	or.pred  	%p5, %p4, %p3;
	add.s32 	%r16, %r5, -1;
	setp.ge.s32 	%p6, %r14, %r16;
	or.pred  	%p7, %p5, %p6;
	@%p7 bra 	$L__BB0_2;
	cvta.to.global.u64 	%rd3, %rd1;
	cvta.to.global.u64 	%rd4, %rd2;
	mad.lo.s32 	%r17, %r4, %r14, %r10;
	mul.wide.s32 	%rd5, %r17, 4;
	add.s64 	%rd6, %rd3, %rd5;
	ld.global.f32 	%f2, [%rd6+-4];
	ld.global.f32 	%f3, [%rd6+4];
	add.f32 	%f4, %f2, %f3;
	sub.s32 	%r18, %r17, %r4;
	mul.wide.s32 	%rd7, %r18, 4;
	add.s64 	%rd8, %rd3, %rd7;
	ld.global.f32 	%f5, [%rd8];
	add.f32 	%f6, %f4, %f5;
	mul.wide.s32 	%rd9, %r4, 4;
	add.s64 	%rd10, %rd6, %rd9;
	ld.global.f32 	%f7, [%rd10];
	add.f32 	%f8, %f6, %f7;
	ld.global.f32 	%f9, [%rd6];
	fma.rn.f32 	%f10, %f9, 0fC0800000, %f8;
	fma.rn.f32 	%f11, %f1, %f10, %f9;
	add.s64 	%rd11, %rd4, %rd5;
	st.global.f32 	[%rd11], %f11;
$L__BB0_2:
	ret;

}


// ===== COMPILED SASS (sm_100) =====

	.target	sm_100

	.elftype	@"ET_EXEC"


//--------------------- .note.nv.tkinfo           --------------------------
	.section	.note.nv.tkinfo,"",@"SHT_NOTE"
	.sectionflags	@"SHF_NOTE_NV_TKINFO"
	.tkinfo
        /*0018*/ 	.word	0x00000002
        /*0030*/ 	.string	""
        /*0030*/ 	.string	"ptxas"
        /*0030*/ 	.string	"Cuda compilation tools, release 13.0, V13.0.88"
        /*0030*/ 	.string	"Build cuda_13.0.r13.0/compiler.36424714_0"
        /*0030*/ 	.string	"-arch sm_100 -m 64 "



//--------------------- .note.nv.cuinfo           --------------------------
	.section	.note.nv.cuinfo,"",@"SHT_NOTE"
	.sectionflags	@"SHF_NOTE_NV_CUINFO"
        /*0018*/ 	.short	0x0002
        /*001a*/ 	.short	0x0064
        /*001c*/ 	.short	0x0082
	.zero		2


//--------------------- .nv.info                  --------------------------
	.section	.nv.info,"",@"SHT_CUDA_INFO"
	.align	4


	//----- nvinfo : EIATTR_REGCOUNT
	.align		4
        /*0000*/ 	.byte	0x04, 0x2f
        /*0002*/ 	.short	(.L_1 - .L_0)
	.align		4
.L_0:
        /*0004*/ 	.word	index@(heat_equation)
        /*0008*/ 	.word	0x00000012


	//----- nvinfo : EIATTR_FRAME_SIZE
	.align		4
.L_1:
        /*000c*/ 	.byte	0x04, 0x11
        /*000e*/ 	.short	(.L_3 - .L_2)
	.align		4
.L_2:
        /*0010*/ 	.word	index@(heat_equation)
        /*0014*/ 	.word	0x00000000


	//----- nvinfo : EIATTR_MIN_STACK_SIZE
	.align		4
.L_3:
        /*0018*/ 	.byte	0x04, 0x12
        /*001a*/ 	.short	(.L_5 - .L_4)
	.align		4
.L_4:
        /*001c*/ 	.word	index@(heat_equation)
        /*0020*/ 	.word	0x00000000
.L_5:


//--------------------- .nv.compat                --------------------------
	.section	.nv.compat,"",@"SHT_CUDA_COMPAT_INFO"
	.align	4
        /*0000*/ 	.byte	0x02, 0x09, 0x00, 0x00, 0x02, 0x02, 0x01, 0x00, 0x02, 0x05, 0x05, 0x00, 0x03, 0x07, 0x01, 0x01
        /*0010*/ 	.byte	0x02, 0x03, 0x00, 0x00, 0x02, 0x06, 0x01, 0x00, 0x04, 0x0b, 0x08, 0x00, 0x09, 0x00, 0x00, 0x00
        /*0020*/ 	.byte	0x00, 0x00, 0x00, 0x00


//--------------------- .nv.info.heat_equation    --------------------------
	.section	.nv.info.heat_equation,"",@"SHT_CUDA_INFO"
	.sectionflags	@""
	.align	4


	//----- nvinfo : EIATTR_CUDA_API_VERSION
	.align		4
        /*0000*/ 	.byte	0x04, 0x37
        /*0002*/ 	.short	(.L_7 - .L_6)
.L_6:
        /*0004*/ 	.word	0x00000082


	//----- nvinfo : EIATTR_KPARAM_INFO
	.align		4
.L_7:
        /*0008*/ 	.byte	0x04, 0x17
        /*000a*/ 	.short	(.L_9 - .L_8)
.L_8:
        /*000c*/ 	.word	0x00000000
        /*0010*/ 	.short	0x0004
        /*0012*/ 	.short	0x0018
        /*0014*/ 	.byte	0x00, 0xf0, 0x11, 0x00


	//----- nvinfo : EIATTR_KPARAM_INFO
	.align		4
.L_9:
        /*0018*/ 	.byte	0x04, 0x17
        /*001a*/ 	.short	(.L_11 - .L_10)
.L_10:
        /*001c*/ 	.word	0x00000000
        /*0020*/ 	.short	0x0003
        /*0022*/ 	.short	0x0014
        /*0024*/ 	.byte	0x00, 0xf0, 0x11, 0x00


	//----- nvinfo : EIATTR_KPARAM_INFO
	.align		4
.L_11:
        /*0028*/ 	.byte	0x04, 0x17
        /*002a*/ 	.short	(.L_13 - .L_12)
.L_12:
        /*002c*/ 	.word	0x00000000
        /*0030*/ 	.short	0x0002
        /*0032*/ 	.short	0x0010
        /*0034*/ 	.byte	0x00, 0xf0, 0x11, 0x00


	//----- nvinfo : EIATTR_KPARAM_INFO
	.align		4
.L_13:
        /*0038*/ 	.byte	0x04, 0x17
        /*003a*/ 	.short	(.L_15 - .L_14)
.L_14:
        /*003c*/ 	.word	0x00000000
        /*0040*/ 	.short	0x0001
        /*0042*/ 	.short	0x0008
        /*0044*/ 	.byte	0x00, 0xf5, 0x21, 0x00


	//----- nvinfo : EIATTR_KPARAM_INFO
	.align		4
.L_15:
        /*0048*/ 	.byte	0x04, 0x17
        /*004a*/ 	.short	(.L_17 - .L_16)
.L_16:
        /*004c*/ 	.word	0x00000000
        /*0050*/ 	.short	0x0000
        /*0052*/ 	.short	0x0000
        /*0054*/ 	.byte	0x00, 0xf5, 0x21, 0x00


	//----- nvinfo : EIATTR_SPARSE_MMA_MASK
	.align		4
.L_17:
        /*0058*/ 	.byte	0x03, 0x50
        /*005a*/ 	.short	0x0000


	//----- nvinfo : EIATTR_MAXREG_COUNT
	.align		4
        /*005c*/ 	.byte	0x03, 0x1b
        /*005e*/ 	.short	0x00ff


	//----- nvinfo : EIATTR_MERCURY_ISA_VERSION
	.align		4
        /*0060*/ 	.byte	0x03, 0x5f
        /*0062*/ 	.short	0x0101


	//----- nvinfo : EIATTR_VRC_CTA_INIT_COUNT
	.align		4
        /*0064*/ 	.byte	0x02, 0x4a
	.zero		1
	.zero		1


	//----- nvinfo : EIATTR_EXIT_INSTR_OFFSETS
	.align		4
        /*0068*/ 	.byte	0x04, 0x1c
        /*006a*/ 	.short	(.L_19 - .L_18)


	//   ....[0]....
.L_18:
        /*006c*/ 	.word	0x00000100


	//   ....[1]....
        /*0070*/ 	.word	0x00000260


	//----- nvinfo : EIATTR_CBANK_PARAM_SIZE
	.align		4
.L_19:
        /*0074*/ 	.byte	0x03, 0x19
        /*0076*/ 	.short	0x001c


	//----- nvinfo : EIATTR_PARAM_CBANK
	.align		4
        /*0078*/ 	.byte	0x04, 0x0a
        /*007a*/ 	.short	(.L_21 - .L_20)
	.align		4
.L_20:
        /*007c*/ 	.word	index@(.nv.constant0.heat_equation)
        /*0080*/ 	.short	0x0380
        /*0082*/ 	.short	0x001c


	//----- nvinfo : EIATTR_SW_WAR
	.align		4
.L_21:
        /*0084*/ 	.byte	0x04, 0x36
        /*0086*/ 	.short	(.L_23 - .L_22)
.L_22:
        /*0088*/ 	.word	0x00000008
.L_23:


//--------------------- .nv.callgraph             --------------------------
	.section	.nv.callgraph,"",@"SHT_CUDA_CALLGRAPH"
	.align	4
	.sectionentsize	8
	.align		4
        /*0000*/ 	.word	0x00000000
	.align		4
        /*0004*/ 	.word	0xffffffff
	.align		4
        /*0008*/ 	.word	0x00000000
	.align		4
        /*000c*/ 	.word	0xfffffffe
	.align		4
        /*0010*/ 	.word	0x00000000
	.align		4
        /*0014*/ 	.word	0xfffffffd
	.align		4
        /*0018*/ 	.word	0x00000000
	.align		4
        /*001c*/ 	.word	0xfffffffc


//--------------------- .text.heat_equation       --------------------------
	.section	.text.heat_equation,"ax",@progbits
	.align	128
        .global         heat_equation
        .type           heat_equation,@function
        .size           heat_equation,(.L_x_1 - heat_equation)
        .other          heat_equation,@"STO_CUDA_ENTRY STV_DEFAULT"
heat_equation:
.text.heat_equation:
[----:B------:R-:W-:Y:S01]  /*0000*/  LDC R1, c[0x0][0x37c] ;  /* 0x0000df00ff017b82 */ /* 0x000fe20000000800 */
[----:B------:R-:W0:Y:S07]  /*0010*/  S2R R0, SR_TID.X ;  /* 0x0000000000007919 */ /* 0x000e2e0000002100 */
[----:B------:R-:W0:Y:S01]  /*0020*/  S2UR UR4, SR_CTAID.X ;  /* 0x00000000000479c3 */ /* 0x000e220000002500 */
[----:B------:R-:W1:Y:S07]  /*0030*/  S2R R7, SR_TID.Y ;  /* 0x0000000000077919 */ /* 0x000e6e0000002200 */
[----:B------:R-:W0:Y:S08]  /*0040*/  LDC R5, c[0x0][0x360] ;  /* 0x0000d800ff057b82 */ /* 0x000e300000000800 */
[----:B------:R-:W2:Y:S08]  /*0050*/  LDC.64 R2, c[0x0][0x390] ;  /* 0x0000e400ff027b82 */ /* 0x000eb00000000a00 */
[----:B------:R-:W1:Y:S08]  /*0060*/  S2UR UR5, SR_CTAID.Y ;  /* 0x00000000000579c3 */ /* 0x000e700000002600 */
[----:B------:R-:W1:Y:S01]  /*0070*/  LDC R4, c[0x0][0x364] ;  /* 0x0000d900ff047b82 */ /* 0x000e620000000800 */
[----:B0-----:R-:W-:Y:S01]  /*0080*/  IMAD R5, R5, UR4, R0 ;  /* 0x0000000405057c24 */ /* 0x001fe2000f8e0200 */
[----:B--2---:R-:W-:-:S02]  /*0090*/  IADD3 R0, PT, PT, R2, -0x1, RZ ;  /* 0xffffffff02007810 */ /* 0x004fc40007ffe0ff */
[----:B------:R-:W-:Y:S02]  /*00a0*/  IADD3 R3, PT, PT, R3, -0x1, RZ ;  /* 0xffffffff03037810 */ /* 0x000fe40007ffe0ff */
[----:B------:R-:W-:-:S04]  /*00b0*/  ISETP.GE.AND P0, PT, R5, R0, PT ;  /* 0x000000000500720c */ /* 0x000fc80003f06270 */
[----:B------:R-:W-:Y:S01]  /*00c0*/  ISETP.LT.OR P0, PT, R5, 0x1, P0 ;  /* 0x000000010500780c */ /* 0x000fe20000701670 */
[----:B-1----:R-:W-:-:S05]  /*00d0*/  IMAD R0, R4, UR5, R7 ;  /* 0x0000000504007c24 */ /* 0x002fca000f8e0207 */
[----:B------:R-:W-:-:S04]  /*00e0*/  ISETP.EQ.OR P0, PT, R0, RZ, P0 ;  /* 0x000000ff0000720c */ /* 0x000fc80000702670 */
[----:B------:R-:W-:-:S13]  /*00f0*/  ISETP.GE.OR P0, PT, R0, R3, P0 ;  /* 0x000000030000720c */ /* 0x000fda0000706670 */
[----:B------:R-:W-:Y:S05]  /*0100*/  @P0 EXIT ;  /* 0x000000000000094d */ /* 0x000fea0003800000 */
[----:B------:R-:W0:Y:S01]  /*0110*/  LDC.64 R6, c[0x0][0x380] ;  /* 0x0000e000ff067b82 */ /* 0x000e220000000a00 */
[----:B------:R-:W1:Y:S01]  /*0120*/  LDCU.64 UR4, c[0x0][0x358] ;  /* 0x00006b00ff0477ac */ /* 0x000e620008000a00 */
[-C--:B------:R-:W-:Y:S01]  /*0130*/  IMAD R11, R0, R2.reuse, R5 ;  /* 0x00000002000b7224 */ /* 0x080fe200078e0205 */
[----:B------:R-:W2:Y:S04]  /*0140*/  LDCU UR6, c[0x0][0x398] ;  /* 0x00007300ff0677ac */ /* 0x000ea80008000800 */
[C---:B------:R-:W-:Y:S01]  /*0150*/  IADD3 R3, PT, PT, R11.reuse, -R2, RZ ;  /* 0x800000020b037210 */ /* 0x040fe20007ffe0ff */
[----:B------:R-:W3:Y:S01]  /*0160*/  LDC.64 R8, c[0x0][0x388] ;  /* 0x0000e200ff087b82 */ /* 0x000ee20000000a00 */
[----:B0-----:R-:W-:-:S04]  /*0170*/  IMAD.WIDE R4, R11, 0x4, R6 ;  /* 0x000000040b047825 */ /* 0x001fc800078e0206 */
[----:B------:R-:W-:Y:S01]  /*0180*/  IMAD.WIDE R6, R3, 0x4, R6 ;  /* 0x0000000403067825 */ /* 0x000fe200078e0206 */
[----:B-1----:R-:W4:Y:S04]  /*0190*/  LDG.E R0, desc[UR4][R4.64+-0x4] ;  /* 0xfffffc0404007981 */ /* 0x002f28000c1e1900 */
[----:B------:R-:W4:Y:S01]  /*01a0*/  LDG.E R13, desc[UR4][R4.64+0x4] ;  /* 0x00000404040d7981 */ /* 0x000f22000c1e1900 */
[----:B------:R-:W-:-:S03]  /*01b0*/  IMAD.WIDE R2, R2, 0x4, R4 ;  /* 0x0000000402027825 */ /* 0x000fc600078e0204 */
[----:B------:R-:W5:Y:S04]  /*01c0*/  LDG.E R7, desc[UR4][R6.64] ;  /* 0x0000000406077981 */ /* 0x000f68000c1e1900 */
[----:B------:R-:W2:Y:S04]  /*01d0*/  LDG.E R3, desc[UR4][R2.64] ;  /* 0x0000000402037981 */ /* 0x000ea8000c1e1900 */
[----:B------:R-:W2:Y:S01]  /*01e0*/  LDG.E R15, desc[UR4][R4.64] ;  /* 0x00000004040f7981 */ /* 0x000ea2000c1e1900 */
[----:B---3--:R-:W-:-:S04]  /*01f0*/  IMAD.WIDE R8, R11, 0x4, R8 ;  /* 0x000000040b087825 */ /* 0x008fc800078e0208 */
[----:B----4-:R-:W-:-:S04]  /*0200*/  FADD R0, R0, R13 ;  /* 0x0000000d00007221 */ /* 0x010fc80000000000 */
[----:B-----5:R-:W-:-:S04]  /*0210*/  FADD R0, R0, R7 ;  /* 0x0000000700007221 */ /* 0x020fc80000000000 */
[----:B--2---:R-:W-:-:S04]  /*0220*/  FADD R0, R0, R3 ;  /* 0x0000000300007221 */ /* 0x004fc80000000000 */
[----:B------:R-:W-:-:S04]  /*0230*/  FFMA R0, R15, -4, R0 ;  /* 0xc08000000f007823 */ /* 0x000fc80000000000 */
[----:B------:R-:W-:-:S05]  /*0240*/  FFMA R15, R0, UR6, R15 ;  /* 0x00000006000f7c23 */ /* 0x000fca000800000f */
[----:B------:R-:W-:Y:S01]  /*0250*/  STG.E desc[UR4][R8.64], R15 ;  /* 0x0000000f08007986 */ /* 0x000fe2000c101904 */
[----:B------:R-:W-:Y:S05]  /*0260*/  EXIT ;  /* 0x000000000000794d */ /* 0x000fea0003800000 */
.L_x_0:
[----:B------:R-:W-:-:S00]  /*0270*/  BRA `(.L_x_0) ;  /* 0xfffffffc00fc7947 */ /* 0x000fc0000383ffff */
[----:B------:R-:W-:-:S00]  /*0280*/  NOP ;  /* 0x0000000000007918 */ /* 0x000fc00000000000 */
[----:B------:R-:W-:-:S00]  /*0290*/  NOP ;  /* 0x0000000000007918 */ /* 0x000fc00000000000 */
[----:B------:R-:W-:-:S00]  /*02a0*/  NOP ;  /* 0x0000000000007918 */ /* 0x000fc00000000000 */
[----:B------:R-:W-:-:S00]  /*02b0*/  NOP ;  /* 0x0000000000007918 */ /* 0x000fc00000000000 */
[----:B------:R-:W-:-:S00]  /*02c0*/  NOP ;  /* 0x0000000000007918 */ /* 0x000fc00000000000 */
[----:B------:R-:W-:-:S00]  /*02d0*/  NOP ;  /* 0x0000000000007918 */ /* 0x000fc00000000000 */
[----:B------:R-:W-:-:S00]  /*02e0*/  NOP ;  /* 0x0000000000007918 */ /* 0x000fc00000000000 */
[----:B------:R-:W-:-:S00]  /*02f0*/  NOP ;  /* 0x0000000000007918 */ /* 0x000fc00000000000 */
.L_x_1:


//--------------------- .nv.shared.reserved.0     --------------------------
	.section	.nv.shared.reserved.0,"aw",@nobits
	.weak		__nv_reservedSMEM_offset_0_alias
	.size		__nv_reservedSMEM_offset_0_alias, 0, 64
	.other		__nv_reservedSMEM_offset_0_alias,@"STO_CUDA_RESERVED_SHARED STV_DEFAULT"
__nv_reservedSMEM_offset_0_alias:
	.zero		0
	.zero		64


//--------------------- .nv.constant0.heat_equation --------------------------
	.section	.nv.constant0.heat_equation,"a",@progbits
	.sectionflags	@""
	.align	4
.nv.constant0.heat_equation:
	.zero		924


//--------------------- SYMBOLS --------------------------

	.type		.nv.reservedSmem.offset0,@object
	.size		.nv.reservedSmem.offset0,0x4
